//
// Generated by NVIDIA NVVM Compiler
//
// Compiler Build ID: CL-36424714
// Cuda compilation tools, release 13.0, V13.0.88
// Based on NVVM 20.0.0
//

.version 9.0
.target sm_100
.address_size 64

	// .globl	_Z15cuda_add_kernelPKfS0_Pfi

.visible .entry _Z15cuda_add_kernelPKfS0_Pfi(
	.param .u64 .ptr .align 1 _Z15cuda_add_kernelPKfS0_Pfi_param_0,
	.param .u64 .ptr .align 1 _Z15cuda_add_kernelPKfS0_Pfi_param_1,
	.param .u64 .ptr .align 1 _Z15cuda_add_kernelPKfS0_Pfi_param_2,
	.param .u32 _Z15cuda_add_kernelPKfS0_Pfi_param_3
)
{
	.reg .pred 	%p<2>;
	.reg .b32 	%r<17>;
	.reg .b32 	%f<4>;
	.reg .b64 	%rd<21>;

	ld.param.u64 	%rd2, [_Z15cuda_add_kernelPKfS0_Pfi_param_0];
	ld.param.u64 	%rd3, [_Z15cuda_add_kernelPKfS0_Pfi_param_1];
	ld.param.u64 	%rd4, [_Z15cuda_add_kernelPKfS0_Pfi_param_2];
	ld.param.s32 	%rd5, [_Z15cuda_add_kernelPKfS0_Pfi_param_3];
	mov.u32 	%r1, %ctaid.x;
	mov.u32 	%r2, %ctaid.y;
	mov.u32 	%r3, %ctaid.z;
	mov.u32 	%r4, %nctaid.x;
	mov.u32 	%r5, %nctaid.y;
	mul.lo.s32 	%r6, %r3, %r5;
	cvt.u64.u32 	%rd6, %r6;
	cvt.u64.u32 	%rd7, %r4;
	cvt.u64.u32 	%rd8, %r2;
	cvt.u64.u32 	%rd9, %r1;
	add.s64 	%rd10, %rd6, %rd8;
	mad.lo.s64 	%rd11, %rd10, %rd7, %rd9;
	mov.u32 	%r7, %ntid.x;
	mov.u32 	%r8, %ntid.y;
	mul.lo.s32 	%r9, %r7, %r8;
	mov.u32 	%r10, %ntid.z;
	mul.lo.s32 	%r11, %r9, %r10;
	cvt.u64.u32 	%rd12, %r11;
	mov.u32 	%r12, %tid.x;
	mov.u32 	%r13, %tid.y;
	mov.u32 	%r14, %tid.z;
	mad.lo.s32 	%r15, %r14, %r8, %r13;
	mad.lo.s32 	%r16, %r15, %r7, %r12;
	cvt.u64.u32 	%rd13, %r16;
	mad.lo.s64 	%rd1, %rd11, %rd12, %rd13;
	setp.ge.u64 	%p1, %rd1, %rd5;
	@%p1 bra 	$L__BB0_2;
	cvta.to.global.u64 	%rd14, %rd2;
	cvta.to.global.u64 	%rd15, %rd3;
	cvta.to.global.u64 	%rd16, %rd4;
	shl.b64 	%rd17, %rd1, 2;
	add.s64 	%rd18, %rd14, %rd17;
	ld.global.f32 	%f1, [%rd18];
	add.s64 	%rd19, %rd15, %rd17;
	ld.global.f32 	%f2, [%rd19];
	add.f32 	%f3, %f1, %f2;
	add.s64 	%rd20, %rd16, %rd17;
	st.global.f32 	[%rd20], %f3;
$L__BB0_2:
	ret;

}


// ===== COMPILED SASS (sm_100) =====

	.target	sm_100

	.elftype	@"ET_EXEC"


//--------------------- .note.nv.tkinfo           --------------------------
	.section	.note.nv.tkinfo,"",@"SHT_NOTE"
	.sectionflags	@"SHF_NOTE_NV_TKINFO"
	.tkinfo
        /*0018*/ 	.word	0x00000002
        /*0030*/ 	.string	""
        /*0030*/ 	.string	"ptxas"
        /*0030*/ 	.string	"Cuda compilation tools, release 13.0, V13.0.88"
        /*0030*/ 	.string	"Build cuda_13.0.r13.0/compiler.36424714_0"
        /*0030*/ 	.string	"-arch sm_100 -m 64 "



//--------------------- .note.nv.cuinfo           --------------------------
	.section	.note.nv.cuinfo,"",@"SHT_NOTE"
	.sectionflags	@"SHF_NOTE_NV_CUINFO"
        /*0018*/ 	.short	0x0002
        /*001a*/ 	.short	0x0064
        /*001c*/ 	.short	0x0082
	.zero		2


//--------------------- .nv.info                  --------------------------
	.section	.nv.info,"",@"SHT_CUDA_INFO"
	.align	4


	//----- nvinfo : EIATTR_REGCOUNT
	.align		4
        /*0000*/ 	.byte	0x04, 0x2f
        /*0002*/ 	.short	(.L_1 - .L_0)
	.align		4
.L_0:
        /*0004*/ 	.word	index@(_Z15cuda_add_kernelPKfS0_Pfi)
        /*0008*/ 	.word	0x0000000c


	//----- nvinfo : EIATTR_FRAME_SIZE
	.align		4
.L_1:
        /*000c*/ 	.byte	0x04, 0x11
        /*000e*/ 	.short	(.L_3 - .L_2)
	.align		4
.L_2:
        /*0010*/ 	.word	index@(_Z15cuda_add_kernelPKfS0_Pfi)
        /*0014*/ 	.word	0x00000000


	//----- nvinfo : EIATTR_MIN_STACK_SIZE
	.align		4
.L_3:
        /*0018*/ 	.byte	0x04, 0x12
        /*001a*/ 	.short	(.L_5 - .L_4)
	.align		4
.L_4:
        /*001c*/ 	.word	index@(_Z15cuda_add_kernelPKfS0_Pfi)
        /*0020*/ 	.word	0x00000000
.L_5:


//--------------------- .nv.compat                --------------------------
	.section	.nv.compat,"",@"SHT_CUDA_COMPAT_INFO"
	.align	4
        /*0000*/ 	.byte	0x02, 0x09, 0x00, 0x00, 0x02, 0x02, 0x01, 0x00, 0x02, 0x05, 0x05, 0x00, 0x03, 0x07, 0x01, 0x01
        /*0010*/ 	.byte	0x02, 0x03, 0x00, 0x00, 0x02, 0x06, 0x01, 0x00, 0x04, 0x0b, 0x08, 0x00, 0x09, 0x00, 0x00, 0x00
        /*0020*/ 	.byte	0x00, 0x00, 0x00, 0x00


//--------------------- .nv.info._Z15cuda_add_kernelPKfS0_Pfi --------------------------
	.section	.nv.info._Z15cuda_add_kernelPKfS0_Pfi,"",@"SHT_CUDA_INFO"
	.sectionflags	@""
	.align	4


	//----- nvinfo : EIATTR_CUDA_API_VERSION
	.align		4
        /*0000*/ 	.byte	0x04, 0x37
        /*0002*/ 	.short	(.L_7 - .L_6)
.L_6:
        /*0004*/ 	.word	0x00000082


	//----- nvinfo : EIATTR_KPARAM_INFO
	.align		4
.L_7:
        /*0008*/ 	.byte	0x04, 0x17
        /*000a*/ 	.short	(.L_9 - .L_8)
.L_8:
        /*000c*/ 	.word	0x00000000
        /*0010*/ 	.short	0x0003
        /*0012*/ 	.short	0x0018
        /*0014*/ 	.byte	0x00, 0xf0, 0x11, 0x00


	//----- nvinfo : EIATTR_KPARAM_INFO
	.align		4
.L_9:
        /*0018*/ 	.byte	0x04, 0x17
        /*001a*/ 	.short	(.L_11 - .L_10)
.L_10:
        /*001c*/ 	.word	0x00000000
        /*0020*/ 	.short	0x0002
        /*0022*/ 	.short	0x0010
        /*0024*/ 	.byte	0x00, 0xf5, 0x21, 0x00


	//----- nvinfo : EIATTR_KPARAM_INFO
	.align		4
.L_11:
        /*0028*/ 	.byte	0x04, 0x17
        /*002a*/ 	.short	(.L_13 - .L_12)
.L_12:
        /*002c*/ 	.word	0x00000000
        /*0030*/ 	.short	0x0001
        /*0032*/ 	.short	0x0008
        /*0034*/ 	.byte	0x00, 0xf5, 0x21, 0x00


	//----- nvinfo : EIATTR_KPARAM_INFO
	.align		4
.L_13:
        /*0038*/ 	.byte	0x04, 0x17
        /*003a*/ 	.short	(.L_15 - .L_14)
.L_14:
        /*003c*/ 	.word	0x00000000
        /*0040*/ 	.short	0x0000
        /*0042*/ 	.short	0x0000
        /*0044*/ 	.byte	0x00, 0xf5, 0x21, 0x00


	//----- nvinfo : EIATTR_SPARSE_MMA_MASK
	.align		4
.L_15:
        /*0048*/ 	.byte	0x03, 0x50
        /*004a*/ 	.short	0x0000


	//----- nvinfo : EIATTR_MAXREG_COUNT
	.align		4
        /*004c*/ 	.byte	0x03, 0x1b
        /*004e*/ 	.short	0x00ff


	//----- nvinfo : EIATTR_MERCURY_ISA_VERSION
	.align		4
        /*0050*/ 	.byte	0x03, 0x5f
        /*0052*/ 	.short	0x0101


	//----- nvinfo : EIATTR_VRC_CTA_INIT_COUNT
	.align		4
        /*0054*/ 	.byte	0x02, 0x4a
	.zero		1
	.zero		1


	//----- nvinfo : EIATTR_EXIT_INSTR_OFFSETS
	.align		4
        /*0058*/ 	.byte	0x04, 0x1c
        /*005a*/ 	.short	(.L_17 - .L_16)


	//   ....[0]....
.L_16:
        /*005c*/ 	.word	0x000001f0


	//   ....[1]....
        /*0060*/ 	.word	0x000002f0


	//----- nvinfo : EIATTR_CBANK_PARAM_SIZE
	.align		4
.L_17:
        /*0064*/ 	.byte	0x03, 0x19
        /*0066*/ 	.short	0x001c


	//----- nvinfo : EIATTR_PARAM_CBANK
	.align		4
        /*0068*/ 	.byte	0x04, 0x0a
        /*006a*/ 	.short	(.L_19 - .L_18)
	.align		4
.L_18:
        /*006c*/ 	.word	index@(.nv.constant0._Z15cuda_add_kernelPKfS0_Pfi)
        /*0070*/ 	.short	0x0380
        /*0072*/ 	.short	0x001c


	//----- nvinfo : EIATTR_SW_WAR
	.align		4
.L_19:
        /*0074*/ 	.byte	0x04, 0x36
        /*0076*/ 	.short	(.L_21 - .L_20)
.L_20:
        /*0078*/ 	.word	0x00000008
.L_21:


//--------------------- .nv.callgraph             --------------------------
	.section	.nv.callgraph,"",@"SHT_CUDA_CALLGRAPH"
	.align	4
	.sectionentsize	8
	.align		4
        /*0000*/ 	.word	0x00000000
	.align		4
        /*0004*/ 	.word	0xffffffff
	.align		4
        /*0008*/ 	.word	0x00000000
	.align		4
        /*000c*/ 	.word	0xfffffffe
	.align		4
        /*0010*/ 	.word	0x00000000
	.align		4
        /*0014*/ 	.word	0xfffffffd
	.align		4
        /*0018*/ 	.word	0x00000000
	.align		4
        /*001c*/ 	.word	0xfffffffc


//--------------------- .text._Z15cuda_add_kernelPKfS0_Pfi --------------------------
	.section	.text._Z15cuda_add_kernelPKfS0_Pfi,"ax",@progbits
	.align	128
        .global         _Z15cuda_add_kernelPKfS0_Pfi
        .type           _Z15cuda_add_kernelPKfS0_Pfi,@function
        .size           _Z15cuda_add_kernelPKfS0_Pfi,(.L_x_1 - _Z15cuda_add_kernelPKfS0_Pfi)
        .other          _Z15cuda_add_kernelPKfS0_Pfi,@"STO_CUDA_ENTRY STV_DEFAULT"
_Z15cuda_add_kernelPKfS0_Pfi:
.text._Z15cuda_add_kernelPKfS0_Pfi:
[----:B------:R-:W-:Y:S08]  /*0000*/  LDC R1, c[0x0][0x37c] ;  /* 0x0000df00ff017b82 */ /* 0x000ff00000000800 */
[----:B------:R-:W0:Y:S01]  /*0010*/  S2UR UR6, SR_CTAID.Z ;  /* 0x00000000000679c3 */ /* 0x000e220000002700 */
[----:B------:R-:W1:Y:S01]  /*0020*/  S2R R2, SR_TID.Y ;  /* 0x0000000000027919 */ /* 0x000e620000002200 */
[----:B------:R-:W2:Y:S01]  /*0030*/  LDCU UR7, c[0x0][0x370] ;  /* 0x00006e00ff0777ac */ /* 0x000ea20008000800 */
[----:B------:R-:W1:Y:S01]  /*0040*/  S2R R7, SR_TID.Z ;  /* 0x0000000000077919 */ /* 0x000e620000002300 */
[----:B------:R-:W0:Y:S04]  /*0050*/  LDCU UR8, c[0x0][0x374] ;  /* 0x00006e80ff0877ac */ /* 0x000e280008000800 */
[----:B------:R-:W3:Y:S01]  /*0060*/  S2UR UR5, SR_CTAID.Y ;  /* 0x00000000000579c3 */ /* 0x000ee20000002600 */
[----:B------:R-:W4:Y:S01]  /*0070*/  S2R R3, SR_TID.X ;  /* 0x0000000000037919 */ /* 0x000f220000002100 */
[----:B------:R-:W4:Y:S01]  /*0080*/  LDCU UR9, c[0x0][0x360] ;  /* 0x00006c00ff0977ac */ /* 0x000f220008000800 */
[----:B------:R-:W1:Y:S05]  /*0090*/  LDCU UR10, c[0x0][0x364] ;  /* 0x00006c80ff0a77ac */ /* 0x000e6a0008000800 */
[----:B------:R-:W2:Y:S01]  /*00a0*/  S2UR UR4, SR_CTAID.X ;  /* 0x00000000000479c3 */ /* 0x000ea20000002500 */
[----:B------:R-:W5:Y:S07]  /*00b0*/  LDCU UR11, c[0x0][0x398] ;  /* 0x00007300ff0b77ac */ /* 0x000f6e0008000800 */
[----:B------:R-:W5:Y:S01]  /*00c0*/  LDC R5, c[0x0][0x368] ;  /* 0x0000da00ff057b82 */ /* 0x000f620000000800 */
[----:B0-----:R-:W-:-:S04]  /*00d0*/  UIMAD UR6, UR6, UR8, URZ ;  /* 0x00000008060672a4 */ /* 0x001fc8000f8e02ff */
[----:B---3--:R-:W-:-:S03]  /*00e0*/  UIADD3 UR6, UP0, UPT, UR6, UR5, URZ ;  /* 0x0000000506067290 */ /* 0x008fc6000ff1e0ff */
[----:B------:R-:W-:Y:S01]  /*00f0*/  UMOV UR5, URZ ;  /* 0x000000ff00057c82 */ /* 0x000fe20008000000 */
[----:B------:R-:W-:Y:S01]  /*0100*/  UIADD3.X UR8, UPT, UPT, URZ, URZ, URZ, UP0, !UPT ;  /* 0x000000ffff087290 */ /* 0x000fe200087fe4ff */
[----:B-1----:R-:W-:Y:S01]  /*0110*/  IMAD R2, R7, UR10, R2 ;  /* 0x0000000a07027c24 */ /* 0x002fe2000f8e0202 */
[----:B--2---:R-:W-:-:S03]  /*0120*/  UIMAD.WIDE.U32 UR4, UR7, UR6, UR4 ;  /* 0x00000006070472a5 */ /* 0x004fc6000f8e0004 */
[----:B----4-:R-:W-:Y:S01]  /*0130*/  IMAD R2, R2, UR9, R3 ;  /* 0x0000000902027c24 */ /* 0x010fe2000f8e0203 */
[----:B------:R-:W-:Y:S01]  /*0140*/  UIMAD UR6, UR9, UR10, URZ ;  /* 0x0000000a090672a4 */ /* 0x000fe2000f8e02ff */
[----:B------:R-:W-:Y:S01]  /*0150*/  IMAD.MOV.U32 R3, RZ, RZ, RZ ;  /* 0x000000ffff037224 */ /* 0x000fe200078e00ff */
[----:B------:R-:W-:-:S04]  /*0160*/  UIMAD UR8, UR8, UR7, URZ ;  /* 0x00000007080872a4 */ /* 0x000fc8000f8e02ff */
[----:B------:R-:W-:Y:S01]  /*0170*/  UIADD3 UR5, UPT, UPT, UR5, UR8, URZ ;  /* 0x0000000805057290 */ /* 0x000fe2000fffe0ff */
[----:B-----5:R-:W-:-:S04]  /*0180*/  IMAD R5, R5, UR6, RZ ;  /* 0x0000000605057c24 */ /* 0x020fc8000f8e02ff */
[----:B------:R-:W-:Y:S01]  /*0190*/  IMAD.WIDE.U32 R2, R5, UR4, R2 ;  /* 0x0000000405027c25 */ /* 0x000fe2000f8e0002 */
[----:B------:R-:W-:-:S03]  /*01a0*/  USHF.R.S32.HI UR4, URZ, 0x1f, UR11 ;  /* 0x0000001fff047899 */ /* 0x000fc6000801140b */
[----:B------:R-:W-:Y:S01]  /*01b0*/  IMAD R5, R5, UR5, RZ ;  /* 0x0000000505057c24 */ /* 0x000fe2000f8e02ff */
[----:B------:R-:W-:-:S03]  /*01c0*/  ISETP.GE.U32.AND P0, PT, R2, UR11, PT ;  /* 0x0000000b02007c0c */ /* 0x000fc6000bf06070 */
[----:B------:R-:W-:-:S05]  /*01d0*/  IMAD.IADD R5, R3, 0x1, R5 ;  /* 0x0000000103057824 */ /* 0x000fca00078e0205 */
[----:B------:R-:W-:-:S13]  /*01e0*/  ISETP.GE.U32.AND.EX P0, PT, R5, UR4, PT, P0 ;  /* 0x0000000405007c0c */ /* 0x000fda000bf06100 */
[----:B------:R-:W-:Y:S05]  /*01f0*/  @P0 EXIT ;  /* 0x000000000000094d */ /* 0x000fea0003800000 */
[----:B------:R-:W0:Y:S01]  /*0200*/  LDCU.128 UR8, c[0x0][0x380] ;  /* 0x00007000ff0877ac */ /* 0x000e220008000c00 */
[C---:B------:R-:W-:Y:S01]  /*0210*/  IMAD.SHL.U32 R6, R2.reuse, 0x4, RZ ;  /* 0x0000000402067824 */ /* 0x040fe200078e00ff */
[----:B------:R-:W-:Y:S01]  /*0220*/  SHF.L.U64.HI R0, R2, 0x2, R5 ;  /* 0x0000000202007819 */ /* 0x000fe20000010205 */
[----:B------:R-:W1:Y:S01]  /*0230*/  LDCU.64 UR4, c[0x0][0x358] ;  /* 0x00006b00ff0477ac */ /* 0x000e620008000a00 */
[----:B------:R-:W2:Y:S02]  /*0240*/  LDCU.64 UR6, c[0x0][0x390] ;  /* 0x00007200ff0677ac */ /* 0x000ea40008000a00 */
[C---:B0-----:R-:W-:Y:S02]  /*0250*/  IADD3 R4, P1, PT, R6.reuse, UR10, RZ ;  /* 0x0000000a06047c10 */ /* 0x041fe4000ff3e0ff */
[----:B------:R-:W-:Y:S02]  /*0260*/  IADD3 R2, P0, PT, R6, UR8, RZ ;  /* 0x0000000806027c10 */ /* 0x000fe4000ff1e0ff */
[----:B------:R-:W-:-:S02]  /*0270*/  IADD3.X R5, PT, PT, R0, UR11, RZ, P1, !PT ;  /* 0x0000000b00057c10 */ /* 0x000fc40008ffe4ff */
[----:B------:R-:W-:-:S04]  /*0280*/  IADD3.X R3, PT, PT, R0, UR9, RZ, P0, !PT ;  /* 0x0000000900037c10 */ /* 0x000fc800087fe4ff */
[----:B-1----:R-:W3:Y:S04]  /*0290*/  LDG.E R5, desc[UR4][R4.64] ;  /* 0x0000000404057981 */ /* 0x002ee8000c1e1900 */
[----:B------:R-:W3:Y:S01]  /*02a0*/  LDG.E R2, desc[UR4][R2.64] ;  /* 0x0000000402027981 */ /* 0x000ee2000c1e1900 */
[----:B--2---:R-:W-:-:S04]  /*02b0*/  IADD3 R6, P0, PT, R6, UR6, RZ ;  /* 0x0000000606067c10 */ /* 0x004fc8000ff1e0ff */
[----:B------:R-:W-:Y:S01]  /*02c0*/  IADD3.X R7, PT, PT, R0, UR7, RZ, P0, !PT ;  /* 0x0000000700077c10 */ /* 0x000fe200087fe4ff */
[----:B---3--:R-:W-:-:S05]  /*02d0*/  FADD R9, R2, R5 ;  /* 0x0000000502097221 */ /* 0x008fca0000000000 */
[----:B------:R-:W-:Y:S01]  /*02e0*/  STG.E desc[UR4][R6.64], R9 ;  /* 0x0000000906007986 */ /* 0x000fe2000c101904 */
[----:B------:R-:W-:Y:S05]  /*02f0*/  EXIT ;  /* 0x000000000000794d */ /* 0x000fea0003800000 */
.L_x_0:
[----:B------:R-:W-:-:S00]  /*0300*/  BRA `(.L_x_0) ;  /* 0xfffffffc00fc7947 */ /* 0x000fc0000383ffff */
[----:B------:R-:W-:-:S00]  /*0310*/  NOP ;  /* 0x0000000000007918 */ /* 0x000fc00000000000 */
        /* <DEDUP_REMOVED lines=14> */
.L_x_1:


//--------------------- .nv.shared.reserved.0     --------------------------
	.section	.nv.shared.reserved.0,"aw",@nobits
	.weak		__nv_reservedSMEM_offset_0_alias
	.size		__nv_reservedSMEM_offset_0_alias, 0, 64
	.other		__nv_reservedSMEM_offset_0_alias,@"STO_CUDA_RESERVED_SHARED STV_DEFAULT"
__nv_reservedSMEM_offset_0_alias:
	.zero		0
	.zero		64


//--------------------- .nv.constant0._Z15cuda_add_kernelPKfS0_Pfi --------------------------
	.section	.nv.constant0._Z15cuda_add_kernelPKfS0_Pfi,"a",@progbits
	.sectionflags	@""
	.align	4
.nv.constant0._Z15cuda_add_kernelPKfS0_Pfi:
	.zero		924


//--------------------- SYMBOLS --------------------------

	.type		.nv.reservedSmem.offset0,@object
	.size		.nv.reservedSmem.offset0,0x4
